	.headerflags	@"EF_CUDA_TEXMODE_UNIFIED EF_CUDA_64BIT_ADDRESS EF_CUDA_ACCELERATORS EF_CUDA_SM90 EF_CUDA_VIRTUAL_SM(EF_CUDA_SM90)"
	.elftype	@"ET_EXEC"


//--------------------- .nv.info                  --------------------------
	.section	.nv.info,"",@"SHT_CUDA_INFO"
	.align	4


	//----- nvinfo : EIATTR_REGCOUNT
	.align		4
        /*0000*/ 	.byte	0x04, 0x2f
        /*0002*/ 	.short	(.L_3 - .L_2)
	.align		4
.L_2:
        /*0004*/ 	.word	index@(triton_poi_fused__native_batch_norm_legit_no_training__unsafe_index_add_mul_relu_sub_threshold_backward_50)
        /*0008*/ 	.word	0x00000020


	//----- nvinfo : EIATTR_MIN_STACK_SIZE
	.align		4
.L_3:
        /*000c*/ 	.byte	0x04, 0x12
        /*000e*/ 	.short	(.L_5 - .L_4)
	.align		4
.L_4:
        /*0010*/ 	.word	index@(triton_poi_fused__native_batch_norm_legit_no_training__unsafe_index_add_mul_relu_sub_threshold_backward_50)
        /*0014*/ 	.word	0x00000000


	//----- nvinfo : EIATTR_FRAME_SIZE
	.align		4
.L_5:
        /*0018*/ 	.byte	0x04, 0x11
        /*001a*/ 	.short	(.L_7 - .L_6)
	.align		4
.L_6:
        /*001c*/ 	.word	index@(triton_poi_fused__native_batch_norm_legit_no_training__unsafe_index_add_mul_relu_sub_threshold_backward_50)
        /*0020*/ 	.word	0x00000000


	//----- nvinfo : EIATTR_MIN_STACK_SIZE
	.align		4
.L_7:
        /*0024*/ 	.byte	0x04, 0x12
        /*0026*/ 	.short	(.L_9 - .L_8)
	.align		4
.L_8:
        /*0028*/ 	.word	index@(triton_poi_fused__native_batch_norm_legit_no_training__unsafe_index_add_mul_relu_sub_threshold_backward_50)
        /*002c*/ 	.word	0x00000000
.L_9:


//--------------------- .nv.info.triton_poi_fused__native_batch_norm_legit_no_training__unsafe_index_add_mul_relu_sub_threshold_backward_50 --------------------------
	.section	.nv.info.triton_poi_fused__native_batch_norm_legit_no_training__unsafe_index_add_mul_relu_sub_threshold_backward_50,"",@"SHT_CUDA_INFO"
	.sectionflags	@""
	.align	4


	//----- nvinfo : EIATTR_CUDA_API_VERSION
	.align		4
        /*0000*/ 	.byte	0x04, 0x37
        /*0002*/ 	.short	(.L_11 - .L_10)
.L_10:
        /*0004*/ 	.word	0x0000007c


	//----- nvinfo : EIATTR_KPARAM_INFO
	.align		4
.L_11:
        /*0008*/ 	.byte	0x04, 0x17
        /*000a*/ 	.short	(.L_13 - .L_12)
.L_12:
        /*000c*/ 	.word	0x00000000
        /*0010*/ 	.short	0x0014
        /*0012*/ 	.short	0x00a0
        /*0014*/ 	.byte	0x00, 0xf0, 0x11, 0x00


	//----- nvinfo : EIATTR_KPARAM_INFO
	.align		4
.L_13:
        /*0018*/ 	.byte	0x04, 0x17
        /*001a*/ 	.short	(.L_15 - .L_14)
.L_14:
        /*001c*/ 	.word	0x00000000
        /*0020*/ 	.short	0x0013
        /*0022*/ 	.short	0x0098
        /*0024*/ 	.byte	0x00, 0xf4, 0x21, 0x00


	//----- nvinfo : EIATTR_KPARAM_INFO
	.align		4
.L_15:
        /*0028*/ 	.byte	0x04, 0x17
        /*002a*/ 	.short	(.L_17 - .L_16)
.L_16:
        /*002c*/ 	.word	0x00000000
        /*0030*/ 	.short	0x0012
        /*0032*/ 	.short	0x0090
        /*0034*/ 	.byte	0x00, 0xf4, 0x21, 0x00


	//----- nvinfo : EIATTR_KPARAM_INFO
	.align		4
.L_17:
        /*0038*/ 	.byte	0x04, 0x17
        /*003a*/ 	.short	(.L_19 - .L_18)
.L_18:
        /*003c*/ 	.word	0x00000000
        /*0040*/ 	.short	0x0011
        /*0042*/ 	.short	0x0088
        /*0044*/ 	.byte	0x00, 0xf4, 0x21, 0x00


	//----- nvinfo : EIATTR_KPARAM_INFO
	.align		4
.L_19:
        /*0048*/ 	.byte	0x04, 0x17
        /*004a*/ 	.short	(.L_21 - .L_20)
.L_20:
        /*004c*/ 	.word	0x00000000
        /*0050*/ 	.short	0x0010
        /*0052*/ 	.short	0x0080
        /*0054*/ 	.byte	0x00, 0xf4, 0x21, 0x00


	//----- nvinfo : EIATTR_KPARAM_INFO
	.align		4
.L_21:
        /*0058*/ 	.byte	0x04, 0x17
        /*005a*/ 	.short	(.L_23 - .L_22)
.L_22:
        /*005c*/ 	.word	0x00000000
        /*0060*/ 	.short	0x000f
        /*0062*/ 	.short	0x0078
        /*0064*/ 	.byte	0x00, 0xf4, 0x21, 0x00


	//----- nvinfo : EIATTR_KPARAM_INFO
	.align		4
.L_23:
        /*0068*/ 	.byte	0x04, 0x17
        /*006a*/ 	.short	(.L_25 - .L_24)
.L_24:
        /*006c*/ 	.word	0x00000000
        /*0070*/ 	.short	0x000e
        /*0072*/ 	.short	0x0070
        /*0074*/ 	.byte	0x00, 0xf4, 0x21, 0x00


	//----- nvinfo : EIATTR_KPARAM_INFO
	.align		4
.L_25:
        /*0078*/ 	.byte	0x04, 0x17
        /*007a*/ 	.short	(.L_27 - .L_26)
.L_26:
        /*007c*/ 	.word	0x00000000
        /*0080*/ 	.short	0x000d
        /*0082*/ 	.short	0x0068
        /*0084*/ 	.byte	0x00, 0xf4, 0x21, 0x00


	//----- nvinfo : EIATTR_KPARAM_INFO
	.align		4
.L_27:
        /*0088*/ 	.byte	0x04, 0x17
        /*008a*/ 	.short	(.L_29 - .L_28)
.L_28:
        /*008c*/ 	.word	0x00000000
        /*0090*/ 	.short	0x000c
        /*0092*/ 	.short	0x0060
        /*0094*/ 	.byte	0x00, 0xf4, 0x21, 0x00


	//----- nvinfo : EIATTR_KPARAM_INFO
	.align		4
.L_29:
        /*0098*/ 	.byte	0x04, 0x17
        /*009a*/ 	.short	(.L_31 - .L_30)
.L_30:
        /*009c*/ 	.word	0x00000000
        /*00a0*/ 	.short	0x000b
        /*00a2*/ 	.short	0x0058
        /*00a4*/ 	.byte	0x00, 0xf4, 0x21, 0x00


	//----- nvinfo : EIATTR_KPARAM_INFO
	.align		4
.L_31:
        /*00a8*/ 	.byte	0x04, 0x17
        /*00aa*/ 	.short	(.L_33 - .L_32)
.L_32:
        /*00ac*/ 	.word	0x00000000
        /*00b0*/ 	.short	0x000a
        /*00b2*/ 	.short	0x0050
        /*00b4*/ 	.byte	0x00, 0xf4, 0x21, 0x00


	//----- nvinfo : EIATTR_KPARAM_INFO
	.align		4
.L_33:
        /*00b8*/ 	.byte	0x04, 0x17
        /*00ba*/ 	.short	(.L_35 - .L_34)
.L_34:
        /*00bc*/ 	.word	0x00000000
        /*00c0*/ 	.short	0x0009
        /*00c2*/ 	.short	0x0048
        /*00c4*/ 	.byte	0x00, 0xf4, 0x21, 0x00


	//----- nvinfo : EIATTR_KPARAM_INFO
	.align		4
.L_35:
        /*00c8*/ 	.byte	0x04, 0x17
        /*00ca*/ 	.short	(.L_37 - .L_36)
.L_36:
        /*00cc*/ 	.word	0x00000000
        /*00d0*/ 	.short	0x0008
        /*00d2*/ 	.short	0x0040
        /*00d4*/ 	.byte	0x00, 0xf4, 0x21, 0x00


	//----- nvinfo : EIATTR_KPARAM_INFO
	.align		4
.L_37:
        /*00d8*/ 	.byte	0x04, 0x17
        /*00da*/ 	.short	(.L_39 - .L_38)
.L_38:
        /*00dc*/ 	.word	0x00000000
        /*00e0*/ 	.short	0x0007
        /*00e2*/ 	.short	0x0038
        /*00e4*/ 	.byte	0x00, 0xf4, 0x21, 0x00


	//----- nvinfo : EIATTR_KPARAM_INFO
	.align		4
.L_39:
        /*00e8*/ 	.byte	0x04, 0x17
        /*00ea*/ 	.short	(.L_41 - .L_40)
.L_40:
        /*00ec*/ 	.word	0x00000000
        /*00f0*/ 	.short	0x0006
        /*00f2*/ 	.short	0x0030
        /*00f4*/ 	.byte	0x00, 0xf4, 0x21, 0x00


	//----- nvinfo : EIATTR_KPARAM_INFO
	.align		4
.L_41:
        /*00f8*/ 	.byte	0x04, 0x17
        /*00fa*/ 	.short	(.L_43 - .L_42)
.L_42:
        /*00fc*/ 	.word	0x00000000
        /*0100*/ 	.short	0x0005
        /*0102*/ 	.short	0x0028
        /*0104*/ 	.byte	0x00, 0xf4, 0x21, 0x00


	//----- nvinfo : EIATTR_KPARAM_INFO
	.align		4
.L_43:
        /*0108*/ 	.byte	0x04, 0x17
        /*010a*/ 	.short	(.L_45 - .L_44)
.L_44:
        /*010c*/ 	.word	0x00000000
        /*0110*/ 	.short	0x0004
        /*0112*/ 	.short	0x0020
        /*0114*/ 	.byte	0x00, 0xf4, 0x21, 0x00


	//----- nvinfo : EIATTR_KPARAM_INFO
	.align		4
.L_45:
        /*0118*/ 	.byte	0x04, 0x17
        /*011a*/ 	.short	(.L_47 - .L_46)
.L_46:
        /*011c*/ 	.word	0x00000000
        /*0120*/ 	.short	0x0003
        /*0122*/ 	.short	0x0018
        /*0124*/ 	.byte	0x00, 0xf4, 0x21, 0x00


	//----- nvinfo : EIATTR_KPARAM_INFO
	.align		4
.L_47:
        /*0128*/ 	.byte	0x04, 0x17
        /*012a*/ 	.short	(.L_49 - .L_48)
.L_48:
        /*012c*/ 	.word	0x00000000
        /*0130*/ 	.short	0x0002
        /*0132*/ 	.short	0x0010
        /*0134*/ 	.byte	0x00, 0xf4, 0x21, 0x00


	//----- nvinfo : EIATTR_KPARAM_INFO
	.align		4
.L_49:
        /*0138*/ 	.byte	0x04, 0x17
        /*013a*/ 	.short	(.L_51 - .L_50)
.L_50:
        /*013c*/ 	.word	0x00000000
        /*0140*/ 	.short	0x0001
        /*0142*/ 	.short	0x0008
        /*0144*/ 	.byte	0x00, 0xf4, 0x21, 0x00


	//----- nvinfo : EIATTR_KPARAM_INFO
	.align		4
.L_51:
        /*0148*/ 	.byte	0x04, 0x17
        /*014a*/ 	.short	(.L_53 - .L_52)
.L_52:
        /*014c*/ 	.word	0x00000000
        /*0150*/ 	.short	0x0000
        /*0152*/ 	.short	0x0000
        /*0154*/ 	.byte	0x00, 0xf4, 0x21, 0x00


	//----- nvinfo : EIATTR_SPARSE_MMA_MASK
	.align		4
.L_53:
        /*0158*/ 	.byte	0x03, 0x50
        /*015a*/ 	.short	0x0000


	//----- nvinfo : EIATTR_MAXREG_COUNT
	.align		4
        /*015c*/ 	.byte	0x03, 0x1b
        /*015e*/ 	.short	0x00ff


	//----- nvinfo : EIATTR_EXIT_INSTR_OFFSETS
	.align		4
        /*0160*/ 	.byte	0x04, 0x1c
        /*0162*/ 	.short	(.L_55 - .L_54)


	//   ....[0]....
.L_54:
        /*0164*/ 	.word	0x00000b10


	//   ....[1]....
        /*0168*/ 	.word	0x00000b30


	//----- nvinfo : EIATTR_REQNTID
	.align		4
.L_55:
        /*016c*/ 	.byte	0x04, 0x10
        /*016e*/ 	.short	(.L_57 - .L_56)
.L_56:
        /*0170*/ 	.word	0x00000080
        /*0174*/ 	.word	0x00000001
        /*0178*/ 	.word	0x00000001


	//----- nvinfo : EIATTR_CBANK_PARAM_SIZE
	.align		4
.L_57:
        /*017c*/ 	.byte	0x03, 0x19
        /*017e*/ 	.short	0x00a4


	//----- nvinfo : EIATTR_PARAM_CBANK
	.align		4
        /*0180*/ 	.byte	0x04, 0x0a
        /*0182*/ 	.short	(.L_59 - .L_58)
	.align		4
.L_58:
        /*0184*/ 	.word	index@(.nv.constant0.triton_poi_fused__native_batch_norm_legit_no_training__unsafe_index_add_mul_relu_sub_threshold_backward_50)
        /*0188*/ 	.short	0x0210
        /*018a*/ 	.short	0x00a4


	//----- nvinfo : EIATTR_SW_WAR
	.align		4
.L_59:
        /*018c*/ 	.byte	0x04, 0x36
        /*018e*/ 	.short	(.L_61 - .L_60)
.L_60:
        /*0190*/ 	.word	0x00000008
.L_61:


//--------------------- .nv.callgraph             --------------------------
	.section	.nv.callgraph,"",@"SHT_CUDA_CALLGRAPH"
	.align	4
	.sectionentsize	8
	.align		4
        /*0000*/ 	.word	0x00000000
	.align		4
        /*0004*/ 	.word	0xffffffff
	.align		4
        /*0008*/ 	.word	0x00000000
	.align		4
        /*000c*/ 	.word	0xfffffffe
	.align		4
        /*0010*/ 	.word	0x00000000
	.align		4
        /*0014*/ 	.word	0xfffffffd
	.align		4
        /*0018*/ 	.word	0x00000000
	.align		4
        /*001c*/ 	.word	0xfffffffc


//--------------------- .nv.constant4             --------------------------
	.section	.nv.constant4,"a",@progbits
	.align	8
	.align		8
.nv.constant4:
        /*0000*/ 	.dword	_$_str
	.align		8
        /*0008*/ 	.dword	_$_str_$_2


//--------------------- .text.triton_poi_fused__native_batch_norm_legit_no_training__unsafe_index_add_mul_relu_sub_threshold_backward_50 --------------------------
	.section	.text.triton_poi_fused__native_batch_norm_legit_no_training__unsafe_index_add_mul_relu_sub_threshold_backward_50,"ax",@progbits
	.align	128
        .global         triton_poi_fused__native_batch_norm_legit_no_training__unsafe_index_add_mul_relu_sub_threshold_backward_50
        .type           triton_poi_fused__native_batch_norm_legit_no_training__unsafe_index_add_mul_relu_sub_threshold_backward_50,@function
        .size           triton_poi_fused__native_batch_norm_legit_no_training__unsafe_index_add_mul_relu_sub_threshold_backward_50,(.L_x_1 - triton_poi_fused__native_batch_norm_legit_no_training__unsafe_index_add_mul_relu_sub_threshold_backward_50)
        .other          triton_poi_fused__native_batch_norm_legit_no_training__unsafe_index_add_mul_relu_sub_threshold_backward_50,@"STO_CUDA_ENTRY STV_DEFAULT"
triton_poi_fused__native_batch_norm_legit_no_training__unsafe_index_add_mul_relu_sub_threshold_backward_50:
.text.triton_poi_fused__native_batch_norm_legit_no_training__unsafe_index_add_mul_relu_sub_threshold_backward_50:
[----:B------:R-:W0:Y:S01]  /*0000*/  LDC R1, c[0x0][0x28] ;  /* 0x00000a00ff017b82 */ /* 0x000e220000000800 */
[----:B------:R-:W1:Y:S07]  /*0010*/  S2R R3, SR_TID.X ;  /* 0x0000000000037919 */ /* 0x000e6e0000002100 */
[----:B------:R-:W2:Y:S01]  /*0020*/  LDC.64 R8, c[0x0][0x268] ;  /* 0x00009a00ff087b82 */ /* 0x000ea20000000a00 */
[----:B------:R-:W-:Y:S01]  /*0030*/  CS2R R18, SRZ ;  /* 0x0000000000127805 */ /* 0x000fe2000001ff00 */
[----:B------:R-:W-:Y:S01]  /*0040*/  ULDC.64 UR4, c[0x0][0x208] ;  /* 0x0000820000047ab9 */ /* 0x000fe20000000a00 */
[----:B------:R-:W3:Y:S05]  /*0050*/  S2R R2, SR_CTAID.X ;  /* 0x0000000000027919 */ /* 0x000eea0000002500 */
[----:B------:R-:W4:Y:S01]  /*0060*/  LDC.64 R4, c[0x0][0x270] ;  /* 0x00009c00ff047b82 */ /* 0x000f220000000a00 */
[----:B------:R-:W-:-:S07]  /*0070*/  CS2R R16, SRZ ;  /* 0x0000000000107805 */ /* 0x000fce000001ff00 */
[----:B------:R-:W5:Y:S01]  /*0080*/  LDC.64 R20, c[0x0][0x298] ;  /* 0x0000a600ff147b82 */ /* 0x000f620000000a00 */
[----:B------:R-:W-:Y:S02]  /*0090*/  CS2R R12, SRZ ;  /* 0x00000000000c7805 */ /* 0x000fe4000001ff00 */
[----:B------:R-:W-:Y:S01]  /*00a0*/  CS2R R10, SRZ ;  /* 0x00000000000a7805 */ /* 0x000fe2000001ff00 */
[----:B------:R-:W-:Y:S01]  /*00b0*/  ULDC.64 UR6, c[0x0][0x278] ;  /* 0x00009e0000067ab9 */ /* 0x000fe20000000a00 */
[----:B-1----:R-:W-:-:S05]  /*00c0*/  LOP3.LUT R3, R3, 0x7f, RZ, 0xc0, !PT ;  /* 0x0000007f03037812 */ /* 0x002fca00078ec0ff */
[----:B---3--:R-:W-:-:S05]  /*00d0*/  IMAD R0, R2, 0x80, R3 ;  /* 0x0000008002007824 */ /* 0x008fca00078e0203 */
[----:B------:R-:W-:Y:S02]  /*00e0*/  SHF.R.S32.HI R3, RZ, 0x1f, R0 ;  /* 0x0000001fff037819 */ /* 0x000fe40000011400 */
[----:B------:R-:W-:Y:S02]  /*00f0*/  ISETP.GE.AND P0, PT, R0, 0x1200, PT ;  /* 0x000012000000780c */ /* 0x000fe40003f06270 */
[----:B------:R-:W-:-:S04]  /*0100*/  LEA.HI R3, R3, R0, RZ, 0x2 ;  /* 0x0000000003037211 */ /* 0x000fc800078f10ff */
[----:B------:R-:W-:Y:S02]  /*0110*/  SHF.R.S32.HI R25, RZ, 0x2, R3 ;  /* 0x00000002ff197819 */ /* 0x000fe40000011403 */
[----:B------:R-:W-:Y:S02]  /*0120*/  LOP3.LUT R3, R3, 0xfffffffc, RZ, 0xc0, !PT ;  /* 0xfffffffc03037812 */ /* 0x000fe400078ec0ff */
[----:B------:R-:W-:-:S03]  /*0130*/  LEA.HI R6, R25, R25, RZ, 0x2 ;  /* 0x0000001919067211 */ /* 0x000fc600078f10ff */
[----:B------:R-:W-:Y:S01]  /*0140*/  IMAD.IADD R22, R0, 0x1, -R3 ;  /* 0x0000000100167824 */ /* 0x000fe200078e0a03 */
[----:B------:R-:W-:-:S05]  /*0150*/  LOP3.LUT R6, R6, 0xfffffffc, RZ, 0xc0, !PT ;  /* 0xfffffffc06067812 */ /* 0x000fca00078ec0ff */
[----:B------:R-:W-:Y:S02]  /*0160*/  IMAD.IADD R25, R25, 0x1, -R6 ;  /* 0x0000000119197824 */ /* 0x000fe400078e0a06 */
[----:B------:R-:W1:Y:S02]  /*0170*/  LDC.64 R6, c[0x0][0x280] ;  /* 0x0000a000ff067b82 */ /* 0x000e640000000a00 */
[----:B--2---:R-:W-:-:S05]  /*0180*/  IMAD.WIDE R8, R25, 0x8, R8 ;  /* 0x0000000819087825 */ /* 0x004fca00078e0208 */
[----:B------:R2:W3:Y:S01]  /*0190*/  @!P0 LDG.E.EL.64 R18, desc[UR4][R8.64] ;  /* 0x0000000408128981 */ /* 0x0004e2000c2e1b00 */
[----:B----4-:R-:W-:-:S05]  /*01a0*/  IMAD.WIDE R4, R22, 0x8, R4 ;  /* 0x0000000816047825 */ /* 0x010fca00078e0204 */
[----:B------:R-:W4:Y:S01]  /*01b0*/  @!P0 LDG.E.EL.64 R16, desc[UR4][R4.64] ;  /* 0x0000000404108981 */ /* 0x000f22000c2e1b00 */
[----:B-----5:R-:W-:Y:S01]  /*01c0*/  IMAD.WIDE R20, R25, 0x8, R20 ;  /* 0x0000000819147825 */ /* 0x020fe200078e0214 */
[----:B--2---:R-:W2:Y:S04]  /*01d0*/  LDC.64 R8, c[0x0][0x250] ;  /* 0x00009400ff087b82 */ /* 0x004ea80000000a00 */
[----:B------:R5:W4:Y:S01]  /*01e0*/  @!P0 LDG.E.EL.64 R10, desc[UR4][R20.64] ;  /* 0x00000004140a8981 */ /* 0x000b22000c2e1b00 */
[----:B-1----:R-:W-:-:S05]  /*01f0*/  IMAD.WIDE R14, R22, 0x8, R6 ;  /* 0x00000008160e7825 */ /* 0x002fca00078e0206 */
[----:B------:R2:W4:Y:S01]  /*0200*/  @!P0 LDG.E.EL.64 R12, desc[UR4][R14.64] ;  /* 0x000000040e0c8981 */ /* 0x000522000c2e1b00 */
[----:B------:R-:W-:Y:S01]  /*0210*/  SHF.R.S32.HI R7, RZ, 0x18, R2 ;  /* 0x00000018ff077819 */ /* 0x000fe20000011402 */
[----:B-----5:R-:W1:Y:S03]  /*0220*/  LDC.64 R20, c[0x0][0x240] ;  /* 0x00009000ff147b82 */ /* 0x020e660000000a00 */
[----:B------:R-:W-:-:S05]  /*0230*/  SGXT R7, R7, 0x1 ;  /* 0x000000010707781a */ /* 0x000fca0000000200 */
[----:B------:R-:W5:Y:S01]  /*0240*/  LDC.64 R2, c[0x0][0x288] ;  /* 0x0000a200ff027b82 */ /* 0x000f620000000a00 */
[----:B------:R-:W-:-:S04]  /*0250*/  LEA.HI R29, R7, R0, RZ, 0x4 ;  /* 0x00000000071d7211 */ /* 0x000fc800078f20ff */
[----:B------:R-:W-:-:S03]  /*0260*/  SHF.R.S32.HI R29, RZ, 0x4, R29 ;  /* 0x00000004ff1d7819 */ /* 0x000fc6000001141d */
[----:B------:R-:W1:Y:S02]  /*0270*/  LDC.64 R6, c[0x0][0x228] ;  /* 0x00008a00ff067b82 */ /* 0x000e640000000a00 */
[----:B------:R-:W-:-:S05]  /*0280*/  IMAD.HI R4, R29, 0x38e38e39, RZ ;  /* 0x38e38e391d047827 */ /* 0x000fca00078e02ff */
[----:B------:R-:W-:-:S04]  /*0290*/  SHF.R.U32.HI R5, RZ, 0x1f, R4 ;  /* 0x0000001fff057819 */ /* 0x000fc80000011604 */
[----:B------:R-:W-:Y:S01]  /*02a0*/  LEA.HI.SX32 R4, R4, R5, 0x1c ;  /* 0x0000000504047211 */ /* 0x000fe200078fe2ff */
[----:B-----5:R-:W-:Y:S01]  /*02b0*/  IMAD.WIDE R22, R22, 0x4, R2 ;  /* 0x0000000416167825 */ /* 0x020fe200078e0202 */
[----:B------:R-:W-:-:S03]  /*02c0*/  HFMA2.MMA R3, -RZ, RZ, 0, 0 ;  /* 0x00000000ff037435 */ /* 0x000fc600000001ff */
[----:B------:R-:W-:Y:S01]  /*02d0*/  IMAD R2, R4, -0x48, R29 ;  /* 0xffffffb804027824 */ /* 0x000fe200078e021d */
[----:B------:R-:W-:-:S03]  /*02e0*/  CS2R R4, SRZ ;  /* 0x0000000000047805 */ /* 0x000fc6000001ff00 */
[----:B01----:R-:W-:-:S03]  /*02f0*/  IMAD.WIDE R26, R2, 0x4, R6 ;  /* 0x00000004021a7825 */ /* 0x003fc600078e0206 */
[----:B------:R0:W5:Y:S01]  /*0300*/  @!P0 LDG.E.EL R5, desc[UR4][R22.64] ;  /* 0x0000000416058981 */ /* 0x000162000c2e1900 */
[----:B------:R-:W-:Y:S01]  /*0310*/  CS2R R6, SRZ ;  /* 0x0000000000067805 */ /* 0x000fe2000001ff00 */
[----:B--2---:R-:W-:Y:S02]  /*0320*/  IMAD.WIDE R14, R2, 0x4, R8 ;  /* 0x00000004020e7825 */ /* 0x004fe400078e0208 */
[----:B------:R1:W2:Y:S04]  /*0330*/  @!P0 LDG.E.EL R3, desc[UR4][R26.64] ;  /* 0x000000041a038981 */ /* 0x0002a8000c2e1900 */
[----:B------:R1:W2:Y:S01]  /*0340*/  @!P0 LDG.E.EL R6, desc[UR4][R14.64] ;  /* 0x000000040e068981 */ /* 0x0002a2000c2e1900 */
[----:B0-----:R-:W0:Y:S08]  /*0350*/  LDC.64 R22, c[0x0][0x248] ;  /* 0x00009200ff167b82 */ /* 0x001e300000000a00 */
[----:B-1----:R-:W1:Y:S01]  /*0360*/  LDC.64 R26, c[0x0][0x218] ;  /* 0x00008600ff1a7b82 */ /* 0x002e620000000a00 */
[----:B------:R-:W-:-:S07]  /*0370*/  CS2R R8, SRZ ;  /* 0x0000000000087805 */ /* 0x000fce000001ff00 */
[----:B------:R-:W1:Y:S01]  /*0380*/  LDC.64 R14, c[0x0][0x220] ;  /* 0x00008800ff0e7b82 */ /* 0x000e620000000a00 */
[----:B------:R-:W-:-:S05]  /*0390*/  IMAD.WIDE R20, R0, 0x4, R20 ;  /* 0x0000000400147825 */ /* 0x000fca00078e0214 */
[----:B------:R0:W2:Y:S02]  /*03a0*/  @!P0 LDG.E R8, desc[UR4][R20.64] ;  /* 0x0000000414088981 */ /* 0x0000a4000c1e1900 */
[----:B0-----:R-:W-:Y:S01]  /*03b0*/  IMAD.WIDE R22, R2, 0x4, R22 ;  /* 0x0000000402167825 */ /* 0x001fe200078e0216 */
[----:B------:R-:W-:-:S03]  /*03c0*/  CS2R R20, SRZ ;  /* 0x0000000000147805 */ /* 0x000fc6000001ff00 */
[----:B-1----:R-:W-:-:S03]  /*03d0*/  IMAD.WIDE R26, R0, 0x4, R26 ;  /* 0x00000004001a7825 */ /* 0x002fc600078e021a */
[----:B------:R0:W5:Y:S04]  /*03e0*/  @!P0 LDG.E.EL R21, desc[UR4][R22.64] ;  /* 0x0000000416158981 */ /* 0x000168000c2e1900 */
[----:B------:R1:W5:Y:S01]  /*03f0*/  @!P0 LDG.E R9, desc[UR4][R26.64] ;  /* 0x000000041a098981 */ /* 0x000362000c1e1900 */
[----:B0-----:R-:W0:Y:S01]  /*0400*/  LDC.64 R22, c[0x0][0x230] ;  /* 0x00008c00ff167b82 */ /* 0x001e220000000a00 */
[----:B-1----:R-:W-:-:S07]  /*0410*/  IMAD.WIDE R26, R2, 0x4, R14 ;  /* 0x00000004021a7825 */ /* 0x002fce00078e020e */
[----:B------:R-:W1:Y:S01]  /*0420*/  LDC.64 R14, c[0x0][0x238] ;  /* 0x00008e00ff0e7b82 */ /* 0x000e620000000a00 */
[----:B------:R0:W5:Y:S02]  /*0430*/  @!P0 LDG.E.EL R20, desc[UR4][R26.64] ;  /* 0x000000041a148981 */ /* 0x000164000c2e1900 */
[----:B0-----:R-:W-:-:S05]  /*0440*/  IMAD.WIDE R22, R2, 0x4, R22 ;  /* 0x0000000402167825 */ /* 0x001fca00078e0216 */
[----:B------:R0:W5:Y:S01]  /*0450*/  @!P0 LDG.E.EL R7, desc[UR4][R22.64] ;  /* 0x0000000416078981 */ /* 0x000162000c2e1900 */
[----:B-1----:R-:W-:-:S05]  /*0460*/  IMAD.WIDE R14, R2, 0x4, R14 ;  /* 0x00000004020e7825 */ /* 0x002fca00078e020e */
[----:B------:R1:W5:Y:S01]  /*0470*/  @!P0 LDG.E.EL R4, desc[UR4][R14.64] ;  /* 0x000000040e048981 */ /* 0x000362000c2e1900 */
[----:B------:R-:W-:Y:S01]  /*0480*/  IMAD.SHL.U32 R29, R29, 0x4, RZ ;  /* 0x000000041d1d7824 */ /* 0x000fe200078e00ff */
[----:B---3--:R-:W-:-:S04]  /*0490*/  SHF.R.U32.HI R28, RZ, 0x1e, R19 ;  /* 0x0000001eff1c7819 */ /* 0x008fc80000011613 */
[----:B------:R-:W-:-:S04]  /*04a0*/  LOP3.LUT R28, R28, 0x2, RZ, 0xc0, !PT ;  /* 0x000000021c1c7812 */ /* 0x000fc800078ec0ff */
[----:B------:R-:W-:Y:S02]  /*04b0*/  IADD3 R26, P1, R18, R28, RZ ;  /* 0x0000001c121a7210 */ /* 0x000fe40007f3e0ff */
[----:B----4-:R-:W-:Y:S02]  /*04c0*/  SHF.R.U32.HI R24, RZ, 0x1c, R17 ;  /* 0x0000001cff187819 */ /* 0x010fe40000011611 */
[----:B------:R-:W-:Y:S01]  /*04d0*/  LEA R27, P2, R16, UR6, 0x2 ;  /* 0x00000006101b7c11 */ /* 0x000fe2000f8410ff */
[----:B------:R-:W-:Y:S01]  /*04e0*/  IMAD.X R19, RZ, RZ, R19, P1 ;  /* 0x000000ffff137224 */ /* 0x000fe200008e0613 */
[----:B------:R-:W-:Y:S02]  /*04f0*/  LOP3.LUT R18, R24, 0x8, RZ, 0xc0, !PT ;  /* 0x0000000818127812 */ /* 0x000fe400078ec0ff */
[----:B------:R-:W-:Y:S02]  /*0500*/  LEA.HI.X R17, R16, UR7, R17, 0x2, P2 ;  /* 0x0000000710117c11 */ /* 0x000fe400090f1411 */
[C---:B------:R-:W-:Y:S01]  /*0510*/  SHF.L.U64.HI R16, R26.reuse, 0x3, R19 ;  /* 0x000000031a107819 */ /* 0x040fe20000010213 */
[----:B------:R-:W-:Y:S01]  /*0520*/  IMAD.SHL.U32 R19, R26, 0x8, RZ ;  /* 0x000000081a137824 */ /* 0x000fe200078e00ff */
[----:B0-----:R-:W-:-:S02]  /*0530*/  IADD3 R22, P1, R18, R27, RZ ;  /* 0x0000001b12167210 */ /* 0x001fc40007f3e0ff */
[----:B------:R-:W-:Y:S02]  /*0540*/  SHF.R.U32.HI R18, RZ, 0x1c, R13 ;  /* 0x0000001cff127819 */ /* 0x000fe4000001160d */
[----:B------:R-:W-:Y:S02]  /*0550*/  IADD3.X R17, RZ, R17, RZ, P1, !PT ;  /* 0x00000011ff117210 */ /* 0x000fe40000ffe4ff */
[----:B-1----:R-:W-:Y:S02]  /*0560*/  IADD3 R14, P1, R19, R22, RZ ;  /* 0x00000016130e7210 */ /* 0x002fe40007f3e0ff */
[----:B------:R-:W-:Y:S02]  /*0570*/  LEA R23, P2, R12, UR6, 0x2 ;  /* 0x000000060c177c11 */ /* 0x000fe4000f8410ff */
[----:B------:R-:W-:Y:S01]  /*0580*/  LOP3.LUT R18, R18, 0x8, RZ, 0xc0, !PT ;  /* 0x0000000812127812 */ /* 0x000fe200078ec0ff */
[----:B------:R-:W-:-:S03]  /*0590*/  IMAD.X R15, R16, 0x1, R17, P1 ;  /* 0x00000001100f7824 */ /* 0x000fc600008e0611 */
[----:B------:R-:W-:Y:S02]  /*05a0*/  IADD3 R18, P1, R18, R23, RZ ;  /* 0x0000001712127210 */ /* 0x000fe40007f3e0ff */
[----:B------:R-:W-:Y:S02]  /*05b0*/  SHF.R.U32.HI R23, RZ, 0x1e, R11 ;  /* 0x0000001eff177819 */ /* 0x000fe4000001160b */
[----:B------:R-:W-:Y:S02]  /*05c0*/  LEA.HI.X R13, R12, UR7, R13, 0x2, P2 ;  /* 0x000000070c0d7c11 */ /* 0x000fe400090f140d */
[----:B------:R-:W-:Y:S02]  /*05d0*/  CS2R R26, SRZ ;  /* 0x00000000001a7805 */ /* 0x000fe4000001ff00 */
[----:B------:R-:W-:Y:S01]  /*05e0*/  LOP3.LUT R23, R23, 0x2, RZ, 0xc0, !PT ;  /* 0x0000000217177812 */ /* 0x000fe200078ec0ff */
[----:B------:R-:W-:Y:S01]  /*05f0*/  IMAD.WIDE R14, R29, 0x4, R14 ;  /* 0x000000041d0e7825 */ /* 0x000fe200078e020e */
[----:B------:R-:W-:Y:S01]  /*0600*/  MOV R24, RZ ;  /* 0x000000ff00187202 */ /* 0x000fe20000000f00 */
[----:B------:R-:W-:Y:S01]  /*0610*/  ULDC.64 UR6, c[0x0][0x2a8] ;  /* 0x0000aa0000067ab9 */ /* 0x000fe20000000a00 */
[----:B------:R-:W-:Y:S01]  /*0620*/  IADD3 R12, P2, R10, R23, RZ ;  /* 0x000000170a0c7210 */ /* 0x000fe20007f5e0ff */
[----:B------:R-:W-:Y:S01]  /*0630*/  IMAD.X R13, RZ, RZ, R13, P1 ;  /* 0x000000ffff0d7224 */ /* 0x000fe200008e060d */
[----:B------:R-:W-:-:S02]  /*0640*/  IADD3 R10, P1, R18, R19, RZ ;  /* 0x00000013120a7210 */ /* 0x000fc40007f3e0ff */
[C---:B------:R-:W-:Y:S01]  /*0650*/  SHF.L.U32 R19, R12.reuse, 0x3, RZ ;  /* 0x000000030c137819 */ /* 0x040fe200000006ff */
[----:B------:R-:W-:Y:S01]  /*0660*/  IMAD.X R23, RZ, RZ, R11, P2 ;  /* 0x000000ffff177224 */ /* 0x000fe200010e060b */
[----:B------:R0:W3:Y:S01]  /*0670*/  @!P0 LDG.E.EL R24, desc[UR4][R14.64] ;  /* 0x000000040e188981 */ /* 0x0000e2000c2e1900 */
[----:B------:R-:W-:Y:S01]  /*0680*/  IMAD.X R11, R13, 0x1, R16, P1 ;  /* 0x000000010d0b7824 */ /* 0x000fe200008e0610 */
[----:B------:R-:W-:Y:S02]  /*0690*/  IADD3 R22, P1, R19, R22, RZ ;  /* 0x0000001613167210 */ /* 0x000fe40007f3e0ff */
[----:B------:R-:W-:Y:S01]  /*06a0*/  SHF.L.U64.HI R12, R12, 0x3, R23 ;  /* 0x000000030c0c7819 */ /* 0x000fe20000010217 */
[----:B------:R-:W-:-:S04]  /*06b0*/  IMAD.WIDE R10, R29, 0x4, R10 ;  /* 0x000000041d0a7825 */ /* 0x000fc800078e020a */
[----:B------:R-:W-:Y:S01]  /*06c0*/  IMAD.X R23, R12, 0x1, R17, P1 ;  /* 0x000000010c177824 */ /* 0x000fe200008e0611 */
[----:B------:R1:W3:Y:S01]  /*06d0*/  @!P0 LDG.E.EL R27, desc[UR4][R10.64] ;  /* 0x000000040a1b8981 */ /* 0x0002e2000c2e1900 */
[----:B------:R-:W4:Y:S01]  /*06e0*/  LDC.64 R16, c[0x0][0x258] ;  /* 0x00009600ff107b82 */ /* 0x000f220000000a00 */
[----:B------:R-:W-:-:S07]  /*06f0*/  IADD3 R18, P1, R19, R18, RZ ;  /* 0x0000001213127210 */ /* 0x000fce0007f3e0ff */
[----:B0-----:R-:W0:Y:S08]  /*0700*/  LDC.64 R14, c[0x0][0x2a0] ;  /* 0x0000a800ff0e7b82 */ /* 0x001e300000000a00 */
[----:B-1----:R-:W1:Y:S01]  /*0710*/  LDC.64 R10, c[0x0][0x260] ;  /* 0x00009800ff0a7b82 */ /* 0x002e620000000a00 */
[----:B------:R-:W-:-:S07]  /*0720*/  IADD3.X R19, R12, R13, RZ, P1, !PT ;  /* 0x0000000d0c137210 */ /* 0x000fce0000ffe4ff */
[----:B------:R-:W2:Y:S01]  /*0730*/  LDC.64 R12, c[0x0][0x290] ;  /* 0x0000a400ff0c7b82 */ /* 0x000ea20000000a00 */
[----:B------:R-:W-:-:S04]  /*0740*/  IMAD.WIDE R22, R29, 0x4, R22 ;  /* 0x000000041d167825 */ /* 0x000fc800078e0216 */
[----:B------:R-:W-:Y:S01]  /*0750*/  IMAD.WIDE R18, R29, 0x4, R18 ;  /* 0x000000041d127825 */ /* 0x000fe200078e0212 */
[----:B------:R-:W-:Y:S01]  /*0760*/  CS2R R28, SRZ ;  /* 0x00000000001c7805 */ /* 0x000fe2000001ff00 */
[----:B------:R0:W3:Y:S02]  /*0770*/  @!P0 LDG.E.EL R26, desc[UR4][R22.64] ;  /* 0x00000004161a8981 */ /* 0x0000e4000c2e1900 */
[----:B----4-:R-:W-:-:S03]  /*0780*/  IMAD.WIDE R16, R2, 0x4, R16 ;  /* 0x0000000402107825 */ /* 0x010fc600078e0210 */
[----:B------:R4:W3:Y:S01]  /*0790*/  @!P0 LDG.E.EL R29, desc[UR4][R18.64] ;  /* 0x00000004121d8981 */ /* 0x0008e2000c2e1900 */
[----:B-1----:R-:W-:-:S03]  /*07a0*/  IMAD.WIDE R10, R2, 0x4, R10 ;  /* 0x00000004020a7825 */ /* 0x002fc600078e020a */
[----:B------:R1:W3:Y:S01]  /*07b0*/  @!P0 LDG.E.EL R28, desc[UR4][R16.64] ;  /* 0x00000004101c8981 */ /* 0x0002e2000c2e1900 */
[----:B------:R-:W-:Y:S01]  /*07c0*/  IMAD.MOV.U32 R2, RZ, RZ, RZ ;  /* 0x000000ffff027224 */ /* 0x000fe200078e00ff */
[----:B0-----:R-:W-:Y:S01]  /*07d0*/  CS2R R22, SRZ ;  /* 0x0000000000167805 */ /* 0x001fe2000001ff00 */
[----:B------:R-:W-:-:S04]  /*07e0*/  IMAD.WIDE R14, R25, 0x4, R14 ;  /* 0x00000004190e7825 */ /* 0x000fc800078e020e */
[----:B------:R0:W3:Y:S01]  /*07f0*/  @!P0 LDG.E.EL R2, desc[UR4][R10.64] ;  /* 0x000000040a028981 */ /* 0x0000e2000c2e1900 */
[----:B--2---:R-:W-:-:S03]  /*0800*/  IMAD.WIDE R12, R0, 0x4, R12 ;  /* 0x00000004000c7825 */ /* 0x004fc600078e020c */
[----:B------:R-:W2:Y:S04]  /*0810*/  @!P0 LDG.E.EL R23, desc[UR4][R14.64] ;  /* 0x000000040e178981 */ /* 0x000ea8000c2e1900 */
[----:B------:R-:W2:Y:S01]  /*0820*/  @!P0 LDG.E R22, desc[UR4][R12.64] ;  /* 0x000000040c168981 */ /* 0x000ea2000c1e1900 */
[----:B------:R-:W-:-:S04]  /*0830*/  FADD R3, R3, 9.9999997473787516356e-06 ;  /* 0x3727c5ac03037421 */ /* 0x000fc80000000000 */
[----:B----4-:R-:W4:Y:S01]  /*0840*/  MUFU.SQRT R18, R3 ;  /* 0x0000000300127308 */ /* 0x010f220000002000 */
[----:B------:R-:W-:-:S07]  /*0850*/  FADD R6, R6, 9.9999997473787516356e-06 ;  /* 0x3727c5ac06067421 */ /* 0x000fce0000000000 */
[----:B-1----:R-:W1:Y:S01]  /*0860*/  MUFU.SQRT R16, R6 ;  /* 0x0000000600107308 */ /* 0x002e620000002000 */
[C---:B----4-:R-:W-:Y:S02]  /*0870*/  FSETP.GT.AND P1, PT, R18.reuse, 8.50705917302346158658e+37, PT ;  /* 0x7e8000001200780b */ /* 0x050fe40003f24000 */
[----:B------:R-:W-:Y:S02]  /*0880*/  FSETP.GEU.AND P3, PT, R18, 1.175494350822287508e-38, PT ;  /* 0x008000001200780b */ /* 0x000fe40003f6e000 */
[C---:B-1----:R-:W-:Y:S02]  /*0890*/  FSETP.GT.AND P2, PT, R16.reuse, 8.50705917302346158658e+37, PT ;  /* 0x7e8000001000780b */ /* 0x042fe40003f44000 */
[----:B------:R-:W-:-:S07]  /*08a0*/  FSETP.GEU.AND P4, PT, R16, 1.175494350822287508e-38, PT ;  /* 0x008000001000780b */ /* 0x000fce0003f8e000 */
[----:B------:R-:W-:Y:S01]  /*08b0*/  @P1 FMUL R18, R18, 0.25 ;  /* 0x3e80000012121820 */ /* 0x000fe20000400000 */
[----:B0-----:R-:W-:-:S03]  /*08c0*/  HFMA2.MMA R11, -RZ, RZ, 1.625, 0 ;  /* 0x3e800000ff0b7435 */ /* 0x001fc600000001ff */
[----:B------:R-:W-:Y:S01]  /*08d0*/  @!P3 FMUL R18, R18, 16777216 ;  /* 0x4b8000001212b820 */ /* 0x000fe20000400000 */
[----:B------:R-:W-:-:S05]  /*08e0*/  @P2 FMUL R16, R16, 0.25 ;  /* 0x3e80000010102820 */ /* 0x000fca0000400000 */
[----:B------:R-:W0:Y:S01]  /*08f0*/  MUFU.RCP R18, R18 ;  /* 0x0000001200127308 */ /* 0x000e220000001000 */
[----:B------:R-:W-:Y:S01]  /*0900*/  @!P4 FMUL R16, R16, 16777216 ;  /* 0x4b8000001010c820 */ /* 0x000fe20000400000 */
[----:B------:R-:W-:-:S06]  /*0910*/  FSEL R3, R11, 1, P1 ;  /* 0x3f8000000b037808 */ /* 0x000fcc0000800000 */
[----:B------:R-:W1:Y:S01]  /*0920*/  MUFU.RCP R16, R16 ;  /* 0x0000001000107308 */ /* 0x000e620000001000 */
[----:B------:R-:W-:Y:S01]  /*0930*/  @!P3 FMUL R3, R3, 16777216 ;  /* 0x4b8000000303b820 */ /* 0x000fe20000400000 */
[----:B------:R-:W-:Y:S01]  /*0940*/  FSEL R11, R11, 1, P2 ;  /* 0x3f8000000b0b7808 */ /* 0x000fe20001000000 */
[----:B-----5:R-:W-:Y:S02]  /*0950*/  FADD R20, -R20, R9 ;  /* 0x0000000914147221 */ /* 0x020fe40000000100 */
[----:B0-----:R-:W-:Y:S02]  /*0960*/  FMUL R3, R18, R3 ;  /* 0x0000000312037220 */ /* 0x001fe40000400000 */
[----:B------:R-:W-:Y:S02]  /*0970*/  @!P4 FMUL R11, R11, 16777216 ;  /* 0x4b8000000b0bc820 */ /* 0x000fe40000400000 */
[----:B------:R-:W-:Y:S01]  /*0980*/  FMUL R3, R3, R20 ;  /* 0x0000001403037220 */ /* 0x000fe20000400000 */
[----:B------:R-:W-:Y:S01]  /*0990*/  FADD R8, -R21, R8 ;  /* 0x0000000815087221 */ /* 0x000fe20000000100 */
[----:B-1----:R-:W-:-:S02]  /*09a0*/  FMUL R11, R16, R11 ;  /* 0x0000000b100b7220 */ /* 0x002fc40000400000 */
[----:B------:R-:W-:Y:S02]  /*09b0*/  FFMA R3, R3, R7, R4 ;  /* 0x0000000703037223 */ /* 0x000fe40000000004 */
[----:B------:R-:W0:Y:S01]  /*09c0*/  LDC.64 R6, c[0x0][0x210] ;  /* 0x00008400ff067b82 */ /* 0x000e220000000a00 */
[----:B------:R-:W-:Y:S01]  /*09d0*/  FMUL R11, R11, R8 ;  /* 0x000000080b0b7220 */ /* 0x000fe20000400000 */
[----:B------:R-:W-:Y:S01]  /*09e0*/  FADD R3, RZ, R3 ;  /* 0x00000003ff037221 */ /* 0x000fe20000000000 */
[----:B0-----:R-:W-:-:S04]  /*09f0*/  IMAD.WIDE R6, R0, 0x4, R6 ;  /* 0x0000000400067825 */ /* 0x001fc800078e0206 */
[----:B---3--:R-:W-:-:S04]  /*0a00*/  FADD R27, R27, -R24 ;  /* 0x800000181b1b7221 */ /* 0x008fc80000000000 */
[----:B------:R-:W-:Y:S01]  /*0a10*/  FFMA R24, R27, R5, R24 ;  /* 0x000000051b187223 */ /* 0x000fe20000000018 */
[----:B------:R-:W-:-:S04]  /*0a20*/  FADD R29, R29, -R26 ;  /* 0x8000001a1d1d7221 */ /* 0x000fc80000000000 */
[----:B------:R-:W-:-:S04]  /*0a30*/  FFMA R29, R29, R5, R26 ;  /* 0x000000051d1d7223 */ /* 0x000fc8000000001a */
[----:B------:R-:W-:Y:S01]  /*0a40*/  FADD R29, -R24, R29 ;  /* 0x0000001d181d7221 */ /* 0x000fe20000000100 */
[----:B------:R-:W-:-:S04]  /*0a50*/  FFMA R2, R11, R28, R2 ;  /* 0x0000001c0b027223 */ /* 0x000fc80000000002 */
[----:B------:R-:W-:Y:S01]  /*0a60*/  FADD R3, R2, R3 ;  /* 0x0000000302037221 */ /* 0x000fe20000000000 */
[----:B--2---:R-:W-:-:S03]  /*0a70*/  FFMA R23, R29, R23, R24 ;  /* 0x000000171d177223 */ /* 0x004fc60000000018 */
[----:B------:R-:W-:-:S04]  /*0a80*/  FADD R22, R3, R22 ;  /* 0x0000001603167221 */ /* 0x000fc80000000000 */
[C---:B------:R-:W-:Y:S01]  /*0a90*/  FADD R2, R22.reuse, R23 ;  /* 0x0000001716027221 */ /* 0x040fe20000000000 */
[----:B------:R-:W-:-:S04]  /*0aa0*/  FSETP.GEU.AND P1, PT, R22, -R23, PT ;  /* 0x800000171600720b */ /* 0x000fc80003f2e000 */
[----:B------:R-:W-:Y:S02]  /*0ab0*/  FSEL R5, R2, RZ, P1 ;  /* 0x000000ff02057208 */ /* 0x000fe40000800000 */
[----:B------:R-:W-:Y:S02]  /*0ac0*/  IADD3 R2, P1, R0, UR6, RZ ;  /* 0x0000000600027c10 */ /* 0x000fe4000ff3e0ff */
[----:B------:R-:W-:Y:S01]  /*0ad0*/  FSETP.GTU.AND P2, PT, R5, RZ, PT ;  /* 0x000000ff0500720b */ /* 0x000fe20003f4c000 */
[----:B------:R0:W-:Y:S01]  /*0ae0*/  @!P0 STG.E desc[UR4][R6.64], R5 ;  /* 0x0000000506008986 */ /* 0x0001e2000c101904 */
[----:B------:R-:W-:Y:S02]  /*0af0*/  LEA.HI.X.SX32 R3, R0, UR7, 0x1, P1 ;  /* 0x0000000700037c11 */ /* 0x000fe400088f0eff */
[----:B------:R-:W-:Y:S01]  /*0b00*/  SEL R9, RZ, 0x1, P2 ;  /* 0x00000001ff097807 */ /* 0x000fe20001000000 */
[----:B0-----:R-:W-:Y:S08]  /*0b10*/  @P0 EXIT ;  /* 0x000000000000094d */ /* 0x001ff00003800000 */
[----:B------:R-:W-:Y:S01]  /*0b20*/  STG.E.U8 desc[UR4][R2.64], R9 ;  /* 0x0000000902007986 */ /* 0x000fe2000c101104 */
[----:B------:R-:W-:Y:S05]  /*0b30*/  EXIT ;  /* 0x000000000000794d */ /* 0x000fea0003800000 */
.L_x_0:
[----:B------:R-:W-:-:S00]  /*0b40*/  BRA `(.L_x_0) ;  /* 0xfffffffc00fc7947 */ /* 0x000fc0000383ffff */
[----:B------:R-:W-:-:S00]  /*0b50*/  NOP ;  /* 0x0000000000007918 */ /* 0x000fc00000000000 */
        /* <DEDUP_REMOVED lines=10> */
.L_x_1:


//--------------------- .nv.global.init           --------------------------
	.section	.nv.global.init,"aw",@progbits
.nv.global.init:
	.type		_$_str,@object
	.size		_$_str,(_$_str_$_2 - _$_str)
_$_str:
        /*0000*/ 	.byte	0x5f, 0x5f, 0x43, 0x55, 0x44, 0x41, 0x5f, 0x46, 0x54, 0x5a, 0x00
	.type		_$_str_$_2,@object
	.size		_$_str_$_2,(.L_1 - _$_str_$_2)
_$_str_$_2:
        /*000b*/ 	.byte	0x5f, 0x5f, 0x43, 0x55, 0x44, 0x41, 0x5f, 0x50, 0x52, 0x45, 0x43, 0x5f, 0x53, 0x51, 0x52, 0x54
        /*001b*/ 	.byte	0x00
.L_1:


//--------------------- .nv.constant0.triton_poi_fused__native_batch_norm_legit_no_training__unsafe_index_add_mul_relu_sub_threshold_backward_50 --------------------------
	.section	.nv.constant0.triton_poi_fused__native_batch_norm_legit_no_training__unsafe_index_add_mul_relu_sub_threshold_backward_50,"a",@progbits
	.sectionflags	@""
	.align	4
.nv.constant0.triton_poi_fused__native_batch_norm_legit_no_training__unsafe_index_add_mul_relu_sub_threshold_backward_50:
	.zero		692
